//
// Generated by NVIDIA NVVM Compiler
//
// Compiler Build ID: CL-36424714
// Cuda compilation tools, release 13.0, V13.0.88
// Based on NVVM 20.0.0
//

.version 9.0
.target sm_100
.address_size 64

	// .globl	_Z12conv1d_BasicPfS_
.const .align 4 .b8 F_d[20];

.visible .entry _Z12conv1d_BasicPfS_(
	.param .u64 .ptr .align 1 _Z12conv1d_BasicPfS__param_0,
	.param .u64 .ptr .align 1 _Z12conv1d_BasicPfS__param_1
)
{
	.reg .pred 	%p<7>;
	.reg .b32 	%r<9>;
	.reg .b32 	%f<27>;
	.reg .b64 	%rd<17>;

	ld.param.u64 	%rd3, [_Z12conv1d_BasicPfS__param_0];
	ld.param.u64 	%rd2, [_Z12conv1d_BasicPfS__param_1];
	cvta.to.global.u64 	%rd1, %rd3;
	mov.u32 	%r6, %ntid.x;
	mov.u32 	%r7, %ctaid.x;
	mov.u32 	%r8, %tid.x;
	mad.lo.s32 	%r1, %r6, %r7, %r8;
	setp.gt.s32 	%p1, %r1, 49;
	@%p1 bra 	$L__BB0_12;
	add.s32 	%r2, %r1, -2;
	setp.gt.u32 	%p2, %r2, 49;
	mov.f32 	%f23, 0f00000000;
	@%p2 bra 	$L__BB0_3;
	mul.wide.u32 	%rd4, %r2, 4;
	add.s64 	%rd5, %rd1, %rd4;
	ld.global.f32 	%f12, [%rd5];
	ld.const.f32 	%f13, [F_d];
	fma.rn.f32 	%f23, %f12, %f13, 0f00000000;
$L__BB0_3:
	add.s32 	%r3, %r1, -1;
	setp.gt.u32 	%p3, %r3, 49;
	@%p3 bra 	$L__BB0_5;
	mul.wide.u32 	%rd6, %r3, 4;
	add.s64 	%rd7, %rd1, %rd6;
	ld.global.f32 	%f14, [%rd7];
	ld.const.f32 	%f15, [F_d+4];
	fma.rn.f32 	%f23, %f14, %f15, %f23;
$L__BB0_5:
	setp.gt.u32 	%p4, %r1, 49;
	@%p4 bra 	$L__BB0_7;
	mul.wide.u32 	%rd8, %r1, 4;
	add.s64 	%rd9, %rd1, %rd8;
	ld.global.f32 	%f16, [%rd9];
	ld.const.f32 	%f17, [F_d+8];
	fma.rn.f32 	%f23, %f16, %f17, %f23;
$L__BB0_7:
	add.s32 	%r4, %r1, 1;
	setp.gt.u32 	%p5, %r4, 49;
	@%p5 bra 	$L__BB0_9;
	mul.wide.u32 	%rd10, %r4, 4;
	add.s64 	%rd11, %rd1, %rd10;
	ld.global.f32 	%f18, [%rd11];
	ld.const.f32 	%f19, [F_d+12];
	fma.rn.f32 	%f23, %f18, %f19, %f23;
$L__BB0_9:
	add.s32 	%r5, %r1, 2;
	setp.gt.u32 	%p6, %r5, 49;
	@%p6 bra 	$L__BB0_11;
	mul.wide.u32 	%rd12, %r5, 4;
	add.s64 	%rd13, %rd1, %rd12;
	ld.global.f32 	%f20, [%rd13];
	ld.const.f32 	%f21, [F_d+16];
	fma.rn.f32 	%f23, %f20, %f21, %f23;
$L__BB0_11:
	cvta.to.global.u64 	%rd14, %rd2;
	mul.wide.s32 	%rd15, %r1, 4;
	add.s64 	%rd16, %rd14, %rd15;
	st.global.f32 	[%rd16], %f23;
$L__BB0_12:
	ret;

}


// ===== COMPILED SASS (sm_100) =====

	.target	sm_100

	.elftype	@"ET_EXEC"


//--------------------- .note.nv.tkinfo           --------------------------
	.section	.note.nv.tkinfo,"",@"SHT_NOTE"
	.sectionflags	@"SHF_NOTE_NV_TKINFO"
	.tkinfo
        /*0018*/ 	.word	0x00000002
        /*0030*/ 	.string	""
        /*0030*/ 	.string	"ptxas"
        /*0030*/ 	.string	"Cuda compilation tools, release 13.0, V13.0.88"
        /*0030*/ 	.string	"Build cuda_13.0.r13.0/compiler.36424714_0"
        /*0030*/ 	.string	"-arch sm_100 -m 64 "



//--------------------- .note.nv.cuinfo           --------------------------
	.section	.note.nv.cuinfo,"",@"SHT_NOTE"
	.sectionflags	@"SHF_NOTE_NV_CUINFO"
        /*0018*/ 	.short	0x0002
        /*001a*/ 	.short	0x0064
        /*001c*/ 	.short	0x0082
	.zero		2


//--------------------- .nv.info                  --------------------------
	.section	.nv.info,"",@"SHT_CUDA_INFO"
	.align	4


	//----- nvinfo : EIATTR_REGCOUNT
	.align		4
        /*0000*/ 	.byte	0x04, 0x2f
        /*0002*/ 	.short	(.L_2 - .L_1)
	.align		4
.L_1:
        /*0004*/ 	.word	index@(_Z12conv1d_BasicPfS_)
        /*0008*/ 	.word	0x00000016


	//----- nvinfo : EIATTR_FRAME_SIZE
	.align		4
.L_2:
        /*000c*/ 	.byte	0x04, 0x11
        /*000e*/ 	.short	(.L_4 - .L_3)
	.align		4
.L_3:
        /*0010*/ 	.word	index@(_Z12conv1d_BasicPfS_)
        /*0014*/ 	.word	0x00000000


	//----- nvinfo : EIATTR_MIN_STACK_SIZE
	.align		4
.L_4:
        /*0018*/ 	.byte	0x04, 0x12
        /*001a*/ 	.short	(.L_6 - .L_5)
	.align		4
.L_5:
        /*001c*/ 	.word	index@(_Z12conv1d_BasicPfS_)
        /*0020*/ 	.word	0x00000000
.L_6:


//--------------------- .nv.compat                --------------------------
	.section	.nv.compat,"",@"SHT_CUDA_COMPAT_INFO"
	.align	4
        /*0000*/ 	.byte	0x02, 0x09, 0x00, 0x00, 0x02, 0x02, 0x01, 0x00, 0x02, 0x05, 0x05, 0x00, 0x03, 0x07, 0x01, 0x01
        /*0010*/ 	.byte	0x02, 0x03, 0x00, 0x00, 0x02, 0x06, 0x01, 0x00, 0x04, 0x0b, 0x08, 0x00, 0x09, 0x00, 0x00, 0x00
        /*0020*/ 	.byte	0x00, 0x00, 0x00, 0x00


//--------------------- .nv.info._Z12conv1d_BasicPfS_ --------------------------
	.section	.nv.info._Z12conv1d_BasicPfS_,"",@"SHT_CUDA_INFO"
	.sectionflags	@""
	.align	4


	//----- nvinfo : EIATTR_CUDA_API_VERSION
	.align		4
        /*0000*/ 	.byte	0x04, 0x37
        /*0002*/ 	.short	(.L_8 - .L_7)
.L_7:
        /*0004*/ 	.word	0x00000082


	//----- nvinfo : EIATTR_KPARAM_INFO
	.align		4
.L_8:
        /*0008*/ 	.byte	0x04, 0x17
        /*000a*/ 	.short	(.L_10 - .L_9)
.L_9:
        /*000c*/ 	.word	0x00000000
        /*0010*/ 	.short	0x0001
        /*0012*/ 	.short	0x0008
        /*0014*/ 	.byte	0x00, 0xf5, 0x21, 0x00


	//----- nvinfo : EIATTR_KPARAM_INFO
	.align		4
.L_10:
        /*0018*/ 	.byte	0x04, 0x17
        /*001a*/ 	.short	(.L_12 - .L_11)
.L_11:
        /*001c*/ 	.word	0x00000000
        /*0020*/ 	.short	0x0000
        /*0022*/ 	.short	0x0000
        /*0024*/ 	.byte	0x00, 0xf5, 0x21, 0x00


	//----- nvinfo : EIATTR_SPARSE_MMA_MASK
	.align		4
.L_12:
        /*0028*/ 	.byte	0x03, 0x50
        /*002a*/ 	.short	0x0000


	//----- nvinfo : EIATTR_MAXREG_COUNT
	.align		4
        /*002c*/ 	.byte	0x03, 0x1b
        /*002e*/ 	.short	0x00ff


	//----- nvinfo : EIATTR_MERCURY_ISA_VERSION
	.align		4
        /*0030*/ 	.byte	0x03, 0x5f
        /*0032*/ 	.short	0x0101


	//----- nvinfo : EIATTR_VRC_CTA_INIT_COUNT
	.align		4
        /*0034*/ 	.byte	0x02, 0x4a
	.zero		1
	.zero		1


	//----- nvinfo : EIATTR_EXIT_INSTR_OFFSETS
	.align		4
        /*0038*/ 	.byte	0x04, 0x1c
        /*003a*/ 	.short	(.L_14 - .L_13)


	//   ....[0]....
.L_13:
        /*003c*/ 	.word	0x00000060


	//   ....[1]....
        /*0040*/ 	.word	0x000002e0


	//----- nvinfo : EIATTR_CBANK_PARAM_SIZE
	.align		4
.L_14:
        /*0044*/ 	.byte	0x03, 0x19
        /*0046*/ 	.short	0x0010


	//----- nvinfo : EIATTR_PARAM_CBANK
	.align		4
        /*0048*/ 	.byte	0x04, 0x0a
        /*004a*/ 	.short	(.L_16 - .L_15)
	.align		4
.L_15:
        /*004c*/ 	.word	index@(.nv.constant0._Z12conv1d_BasicPfS_)
        /*0050*/ 	.short	0x0380
        /*0052*/ 	.short	0x0010


	//----- nvinfo : EIATTR_SW_WAR
	.align		4
.L_16:
        /*0054*/ 	.byte	0x04, 0x36
        /*0056*/ 	.short	(.L_18 - .L_17)
.L_17:
        /*0058*/ 	.word	0x00000008
.L_18:


//--------------------- .nv.callgraph             --------------------------
	.section	.nv.callgraph,"",@"SHT_CUDA_CALLGRAPH"
	.align	4
	.sectionentsize	8
	.align		4
        /*0000*/ 	.word	0x00000000
	.align		4
        /*0004*/ 	.word	0xffffffff
	.align		4
        /*0008*/ 	.word	0x00000000
	.align		4
        /*000c*/ 	.word	0xfffffffe
	.align		4
        /*0010*/ 	.word	0x00000000
	.align		4
        /*0014*/ 	.word	0xfffffffd
	.align		4
        /*0018*/ 	.word	0x00000000
	.align		4
        /*001c*/ 	.word	0xfffffffc


//--------------------- .nv.constant3             --------------------------
	.section	.nv.constant3,"a",@progbits
	.align	4
.nv.constant3:
	.type		F_d,@object
	.size		F_d,(.L_0 - F_d)
F_d:
	.zero		20
.L_0:


//--------------------- .text._Z12conv1d_BasicPfS_ --------------------------
	.section	.text._Z12conv1d_BasicPfS_,"ax",@progbits
	.align	128
        .global         _Z12conv1d_BasicPfS_
        .type           _Z12conv1d_BasicPfS_,@function
        .size           _Z12conv1d_BasicPfS_,(.L_x_1 - _Z12conv1d_BasicPfS_)
        .other          _Z12conv1d_BasicPfS_,@"STO_CUDA_ENTRY STV_DEFAULT"
_Z12conv1d_BasicPfS_:
.text._Z12conv1d_BasicPfS_:
[----:B------:R-:W-:Y:S01]  /*0000*/  LDC R1, c[0x0][0x37c] ;  /* 0x0000df00ff017b82 */ /* 0x000fe20000000800 */
[----:B------:R-:W0:Y:S01]  /*0010*/  S2R R4, SR_CTAID.X ;  /* 0x0000000000047919 */ /* 0x000e220000002500 */
[----:B------:R-:W0:Y:S01]  /*0020*/  LDCU UR4, c[0x0][0x360] ;  /* 0x00006c00ff0477ac */ /* 0x000e220008000800 */
[----:B------:R-:W0:Y:S02]  /*0030*/  S2R R3, SR_TID.X ;  /* 0x0000000000037919 */ /* 0x000e240000002100 */
[----:B0-----:R-:W-:-:S05]  /*0040*/  IMAD R4, R4, UR4, R3 ;  /* 0x0000000404047c24 */ /* 0x001fca000f8e0203 */
[----:B------:R-:W-:-:S13]  /*0050*/  ISETP.GT.AND P0, PT, R4, 0x31, PT ;  /* 0x000000310400780c */ /* 0x000fda0003f04270 */
[----:B------:R-:W-:Y:S05]  /*0060*/  @P0 EXIT ;  /* 0x000000000000094d */ /* 0x000fea0003800000 */
[C---:B------:R-:W-:Y:S01]  /*0070*/  IADD3 R5, PT, PT, R4.reuse, -0x2, RZ ;  /* 0xfffffffe04057810 */ /* 0x040fe20007ffe0ff */
[----:B------:R-:W0:Y:S01]  /*0080*/  LDCU.64 UR4, c[0x0][0x358] ;  /* 0x00006b00ff0477ac */ /* 0x000e220008000a00 */
[C---:B------:R-:W-:Y:S02]  /*0090*/  IADD3 R15, PT, PT, R4.reuse, -0x1, RZ ;  /* 0xffffffff040f7810 */ /* 0x040fe40007ffe0ff */
[----:B------:R-:W-:Y:S02]  /*00a0*/  ISETP.GT.U32.AND P0, PT, R5, 0x31, PT ;  /* 0x000000310500780c */ /* 0x000fe40003f04070 */
[----:B------:R-:W-:Y:S02]  /*00b0*/  ISETP.GT.U32.AND P1, PT, R15, 0x31, PT ;  /* 0x000000310f00780c */ /* 0x000fe40003f24070 */
[C---:B------:R-:W-:Y:S02]  /*00c0*/  ISETP.GT.U32.AND P2, PT, R4.reuse, 0x31, PT ;  /* 0x000000310400780c */ /* 0x040fe40003f44070 */
[----:B------:R-:W-:-:S02]  /*00d0*/  IADD3 R17, PT, PT, R4, 0x1, RZ ;  /* 0x0000000104117810 */ /* 0x000fc40007ffe0ff */
[----:B------:R-:W-:Y:S02]  /*00e0*/  IADD3 R19, PT, PT, R4, 0x2, RZ ;  /* 0x0000000204137810 */ /* 0x000fe40007ffe0ff */
[----:B------:R-:W-:Y:S02]  /*00f0*/  ISETP.GT.U32.AND P3, PT, R17, 0x31, PT ;  /* 0x000000311100780c */ /* 0x000fe40003f64070 */
[----:B------:R-:W-:Y:S01]  /*0100*/  ISETP.GT.U32.AND P4, PT, R19, 0x31, PT ;  /* 0x000000311300780c */ /* 0x000fe20003f84070 */
[----:B------:R-:W1:Y:S08]  /*0110*/  @!P0 LDC.64 R8, c[0x0][0x380] ;  /* 0x0000e000ff088b82 */ /* 0x000e700000000a00 */
[----:B------:R-:W2:Y:S08]  /*0120*/  @!P1 LDC.64 R10, c[0x0][0x380] ;  /* 0x0000e000ff0a9b82 */ /* 0x000eb00000000a00 */
[----:B------:R-:W3:Y:S08]  /*0130*/  @!P2 LDC.64 R12, c[0x0][0x380] ;  /* 0x0000e000ff0cab82 */ /* 0x000ef00000000a00 */
[----:B------:R-:W4:Y:S01]  /*0140*/  @!P3 LDC.64 R6, c[0x0][0x380] ;  /* 0x0000e000ff06bb82 */ /* 0x000f220000000a00 */
[----:B-1----:R-:W-:-:S05]  /*0150*/  @!P0 IMAD.WIDE.U32 R8, R5, 0x4, R8 ;  /* 0x0000000405088825 */ /* 0x002fca00078e0008 */
[----:B0-----:R-:W5:Y:S02]  /*0160*/  @!P0 LDG.E R0, desc[UR4][R8.64] ;  /* 0x0000000408008981 */ /* 0x001f64000c1e1900 */
[----:B------:R-:W0:Y:S01]  /*0170*/  @!P4 LDC.64 R2, c[0x0][0x380] ;  /* 0x0000e000ff02cb82 */ /* 0x000e220000000a00 */
[----:B--2---:R-:W-:-:S06]  /*0180*/  @!P1 IMAD.WIDE.U32 R10, R15, 0x4, R10 ;  /* 0x000000040f0a9825 */ /* 0x004fcc00078e000a */
[----:B------:R1:W2:Y:S01]  /*0190*/  @!P1 LDG.E R10, desc[UR4][R10.64] ;  /* 0x000000040a0a9981 */ /* 0x0002a2000c1e1900 */
[----:B---3--:R-:W-:Y:S01]  /*01a0*/  @!P2 IMAD.WIDE.U32 R12, R4, 0x4, R12 ;  /* 0x00000004040ca825 */ /* 0x008fe200078e000c */
[----:B------:R-:W5:Y:S05]  /*01b0*/  @!P0 LDC R5, c[0x3][RZ] ;  /* 0x00c00000ff058b82 */ /* 0x000f6a0000000800 */
[----:B------:R-:W3:Y:S01]  /*01c0*/  @!P2 LDG.E R12, desc[UR4][R12.64] ;  /* 0x000000040c0ca981 */ /* 0x000ee2000c1e1900 */
[----:B----4-:R-:W-:Y:S02]  /*01d0*/  @!P3 IMAD.WIDE.U32 R6, R17, 0x4, R6 ;  /* 0x000000041106b825 */ /* 0x010fe400078e0006 */
[----:B------:R-:W2:Y:S04]  /*01e0*/  @!P1 LDC R14, c[0x3][0x4] ;  /* 0x00c00100ff0e9b82 */ /* 0x000ea80000000800 */
[----:B------:R-:W4:Y:S01]  /*01f0*/  @!P3 LDG.E R6, desc[UR4][R6.64] ;  /* 0x000000040606b981 */ /* 0x000f22000c1e1900 */
[----:B0-----:R-:W-:-:S03]  /*0200*/  @!P4 IMAD.WIDE.U32 R2, R19, 0x4, R2 ;  /* 0x000000041302c825 */ /* 0x001fc600078e0002 */
[----:B------:R-:W3:Y:S03]  /*0210*/  @!P2 LDC R15, c[0x3][0x8] ;  /* 0x00c00200ff0fab82 */ /* 0x000ee60000000800 */
[----:B------:R-:W4:Y:S05]  /*0220*/  @!P4 LDG.E R2, desc[UR4][R2.64] ;  /* 0x000000040202c981 */ /* 0x000f2a000c1e1900 */
[----:B------:R-:W4:Y:S01]  /*0230*/  @!P3 LDC R16, c[0x3][0xc] ;  /* 0x00c00300ff10bb82 */ /* 0x000f220000000800 */
[----:B-1----:R-:W-:-:S07]  /*0240*/  HFMA2 R11, -RZ, RZ, 0, 0 ;  /* 0x00000000ff0b7431 */ /* 0x002fce00000001ff */
[----:B------:R-:W0:Y:S08]  /*0250*/  LDC.64 R8, c[0x0][0x388] ;  /* 0x0000e200ff087b82 */ /* 0x000e300000000a00 */
[----:B------:R-:W1:Y:S01]  /*0260*/  @!P4 LDC R17, c[0x3][0x10] ;  /* 0x00c00400ff11cb82 */ /* 0x000e620000000800 */
[----:B-----5:R-:W-:-:S04]  /*0270*/  @!P0 FFMA R11, R0, R5, RZ ;  /* 0x00000005000b8223 */ /* 0x020fc800000000ff */
[----:B--2---:R-:W-:-:S04]  /*0280*/  @!P1 FFMA R11, R10, R14, R11 ;  /* 0x0000000e0a0b9223 */ /* 0x004fc8000000000b */
[----:B---3--:R-:W-:Y:S01]  /*0290*/  @!P2 FFMA R11, R12, R15, R11 ;  /* 0x0000000f0c0ba223 */ /* 0x008fe2000000000b */
[----:B0-----:R-:W-:-:S04]  /*02a0*/  IMAD.WIDE R4, R4, 0x4, R8 ;  /* 0x0000000404047825 */ /* 0x001fc800078e0208 */
[----:B----4-:R-:W-:-:S04]  /*02b0*/  @!P3 FFMA R11, R6, R16, R11 ;  /* 0x00000010060bb223 */ /* 0x010fc8000000000b */
[----:B-1----:R-:W-:-:S05]  /*02c0*/  @!P4 FFMA R11, R2, R17, R11 ;  /* 0x00000011020bc223 */ /* 0x002fca000000000b */
[----:B------:R-:W-:Y:S01]  /*02d0*/  STG.E desc[UR4][R4.64], R11 ;  /* 0x0000000b04007986 */ /* 0x000fe2000c101904 */
[----:B------:R-:W-:Y:S05]  /*02e0*/  EXIT ;  /* 0x000000000000794d */ /* 0x000fea0003800000 */
.L_x_0:
[----:B------:R-:W-:-:S00]  /*02f0*/  BRA `(.L_x_0) ;  /* 0xfffffffc00fc7947 */ /* 0x000fc0000383ffff */
[----:B------:R-:W-:-:S00]  /*0300*/  NOP ;  /* 0x0000000000007918 */ /* 0x000fc00000000000 */
[----:B------:R-:W-:-:S00]  /*0310*/  NOP ;  /* 0x0000000000007918 */ /* 0x000fc00000000000 */
[----:B------:R-:W-:-:S00]  /*0320*/  NOP ;  /* 0x0000000000007918 */ /* 0x000fc00000000000 */
[----:B------:R-:W-:-:S00]  /*0330*/  NOP ;  /* 0x0000000000007918 */ /* 0x000fc00000000000 */
[----:B------:R-:W-:-:S00]  /*0340*/  NOP ;  /* 0x0000000000007918 */ /* 0x000fc00000000000 */
[----:B------:R-:W-:-:S00]  /*0350*/  NOP ;  /* 0x0000000000007918 */ /* 0x000fc00000000000 */
[----:B------:R-:W-:-:S00]  /*0360*/  NOP ;  /* 0x0000000000007918 */ /* 0x000fc00000000000 */
[----:B------:R-:W-:-:S00]  /*0370*/  NOP ;  /* 0x0000000000007918 */ /* 0x000fc00000000000 */
.L_x_1:


//--------------------- .nv.shared.reserved.0     --------------------------
	.section	.nv.shared.reserved.0,"aw",@nobits
	.weak		__nv_reservedSMEM_offset_0_alias
	.size		__nv_reservedSMEM_offset_0_alias, 0, 64
	.other		__nv_reservedSMEM_offset_0_alias,@"STO_CUDA_RESERVED_SHARED STV_DEFAULT"
__nv_reservedSMEM_offset_0_alias:
	.zero		0
	.zero		64


//--------------------- .nv.constant0._Z12conv1d_BasicPfS_ --------------------------
	.section	.nv.constant0._Z12conv1d_BasicPfS_,"a",@progbits
	.sectionflags	@""
	.align	4
.nv.constant0._Z12conv1d_BasicPfS_:
	.zero		912


//--------------------- SYMBOLS --------------------------

	.type		.nv.reservedSmem.offset0,@object
	.size		.nv.reservedSmem.offset0,0x4
